//
// Generated by NVIDIA NVVM Compiler
//
// Compiler Build ID: CL-36424714
// Cuda compilation tools, release 13.0, V13.0.88
// Based on NVVM 20.0.0
//

.version 9.0
.target sm_100
.address_size 64

	// .globl	_Z16setAndCopyKernelPiS_
.extern .func  (.param .b32 func_retval0) vprintf
(
	.param .b64 vprintf_param_0,
	.param .b64 vprintf_param_1
)
;
.global .align 1 .b8 $str[12] = {70, 97, 117, 108, 116, 32, 104, 101, 114, 101, 10};

.visible .entry _Z16setAndCopyKernelPiS_(
	.param .u64 .ptr .align 1 _Z16setAndCopyKernelPiS__param_0,
	.param .u64 .ptr .align 1 _Z16setAndCopyKernelPiS__param_1
)
{
	.reg .pred 	%p<3>;
	.reg .b32 	%r<6>;
	.reg .b64 	%rd<12>;

	ld.param.u64 	%rd3, [_Z16setAndCopyKernelPiS__param_0];
	ld.param.u64 	%rd2, [_Z16setAndCopyKernelPiS__param_1];
	cvta.to.global.u64 	%rd4, %rd3;
	mov.u32 	%r1, %tid.x;
	mul.wide.u32 	%rd5, %r1, 4;
	add.s64 	%rd1, %rd4, %rd5;
	st.global.u32 	[%rd1], %r1;
	bar.sync 	0;
	setp.ne.s32 	%p1, %r1, 5;
	@%p1 bra 	$L__BB0_3;
	mov.b64 	%rd6, 3;
	ld.volatile.u32 	%r2, [%rd6];
	setp.eq.s32 	%p2, %r2, 0;
	@%p2 bra 	$L__BB0_3;
	mov.u64 	%rd7, $str;
	cvta.global.u64 	%rd8, %rd7;
	{ // callseq 0, 0
	.param .b64 param0;
	st.param.b64 	[param0], %rd8;
	.param .b64 param1;
	st.param.b64 	[param1], 0;
	.param .b32 retval0;
	call.uni (retval0), 
	vprintf, 
	(
	param0, 
	param1
	);
	ld.param.b32 	%r3, [retval0];
	} // callseq 0
$L__BB0_3:
	cvta.to.global.u64 	%rd9, %rd2;
	bar.sync 	0;
	ld.global.u32 	%r5, [%rd1];
	add.s64 	%rd11, %rd9, %rd5;
	st.global.u32 	[%rd11], %r5;
	ret;

}


// ===== COMPILED SASS (sm_100) =====

	.target	sm_100

	.elftype	@"ET_EXEC"


//--------------------- .note.nv.tkinfo           --------------------------
	.section	.note.nv.tkinfo,"",@"SHT_NOTE"
	.sectionflags	@"SHF_NOTE_NV_TKINFO"
	.tkinfo
        /*0018*/ 	.word	0x00000002
        /*0030*/ 	.string	""
        /*0030*/ 	.string	"ptxas"
        /*0030*/ 	.string	"Cuda compilation tools, release 13.0, V13.0.88"
        /*0030*/ 	.string	"Build cuda_13.0.r13.0/compiler.36424714_0"
        /*0030*/ 	.string	"-arch sm_100 -m 64 "



//--------------------- .note.nv.cuinfo           --------------------------
	.section	.note.nv.cuinfo,"",@"SHT_NOTE"
	.sectionflags	@"SHF_NOTE_NV_CUINFO"
        /*0018*/ 	.short	0x0002
        /*001a*/ 	.short	0x0064
        /*001c*/ 	.short	0x0082
	.zero		2


//--------------------- .nv.info                  --------------------------
	.section	.nv.info,"",@"SHT_CUDA_INFO"
	.align	4


	//----- nvinfo : EIATTR_REGCOUNT
	.align		4
        /*0000*/ 	.byte	0x04, 0x2f
        /*0002*/ 	.short	(.L_2 - .L_1)
	.align		4
.L_1:
        /*0004*/ 	.word	index@(_Z16setAndCopyKernelPiS_)
        /*0008*/ 	.word	0x00000018


	//----- nvinfo : EIATTR_FRAME_SIZE
	.align		4
.L_2:
        /*000c*/ 	.byte	0x04, 0x11
        /*000e*/ 	.short	(.L_4 - .L_3)
	.align		4
.L_3:
        /*0010*/ 	.word	index@(_Z16setAndCopyKernelPiS_)
        /*0014*/ 	.word	0x00000000


	//----- nvinfo : EIATTR_MIN_STACK_SIZE
	.align		4
.L_4:
        /*0018*/ 	.byte	0x04, 0x12
        /*001a*/ 	.short	(.L_6 - .L_5)
	.align		4
.L_5:
        /*001c*/ 	.word	index@(_Z16setAndCopyKernelPiS_)
        /*0020*/ 	.word	0x00000000
.L_6:


//--------------------- .nv.compat                --------------------------
	.section	.nv.compat,"",@"SHT_CUDA_COMPAT_INFO"
	.align	4
        /*0000*/ 	.byte	0x02, 0x09, 0x00, 0x00, 0x02, 0x02, 0x01, 0x00, 0x02, 0x05, 0x05, 0x00, 0x03, 0x07, 0x01, 0x01
        /*0010*/ 	.byte	0x02, 0x03, 0x00, 0x00, 0x02, 0x06, 0x01, 0x00, 0x04, 0x0b, 0x08, 0x00, 0x09, 0x00, 0x00, 0x00
        /*0020*/ 	.byte	0x00, 0x00, 0x00, 0x00


//--------------------- .nv.info._Z16setAndCopyKernelPiS_ --------------------------
	.section	.nv.info._Z16setAndCopyKernelPiS_,"",@"SHT_CUDA_INFO"
	.sectionflags	@""
	.align	4


	//----- nvinfo : EIATTR_CUDA_API_VERSION
	.align		4
        /*0000*/ 	.byte	0x04, 0x37
        /*0002*/ 	.short	(.L_8 - .L_7)
.L_7:
        /*0004*/ 	.word	0x00000082


	//----- nvinfo : EIATTR_KPARAM_INFO
	.align		4
.L_8:
        /*0008*/ 	.byte	0x04, 0x17
        /*000a*/ 	.short	(.L_10 - .L_9)
.L_9:
        /*000c*/ 	.word	0x00000000
        /*0010*/ 	.short	0x0001
        /*0012*/ 	.short	0x0008
        /*0014*/ 	.byte	0x00, 0xf5, 0x21, 0x00


	//----- nvinfo : EIATTR_KPARAM_INFO
	.align		4
.L_10:
        /*0018*/ 	.byte	0x04, 0x17
        /*001a*/ 	.short	(.L_12 - .L_11)
.L_11:
        /*001c*/ 	.word	0x00000000
        /*0020*/ 	.short	0x0000
        /*0022*/ 	.short	0x0000
        /*0024*/ 	.byte	0x00, 0xf5, 0x21, 0x00


	//----- nvinfo : EIATTR_SPARSE_MMA_MASK
	.align		4
.L_12:
        /*0028*/ 	.byte	0x03, 0x50
        /*002a*/ 	.short	0x0000


	//----- nvinfo : EIATTR_MAXREG_COUNT
	.align		4
        /*002c*/ 	.byte	0x03, 0x1b
        /*002e*/ 	.short	0x00ff


	//----- nvinfo : EIATTR_NUM_BARRIERS
	.align		4
        /*0030*/ 	.byte	0x02, 0x4c
        /*0032*/ 	.byte	0x01
	.zero		1


	//----- nvinfo : EIATTR_EXTERNS
	.align		4
        /*0034*/ 	.byte	0x04, 0x0f
        /*0036*/ 	.short	(.L_14 - .L_13)


	//   ....[0]....
	.align		4
.L_13:
        /*0038*/ 	.word	index@(vprintf)


	//----- nvinfo : EIATTR_MERCURY_ISA_VERSION
	.align		4
.L_14:
        /*003c*/ 	.byte	0x03, 0x5f
        /*003e*/ 	.short	0x0101


	//----- nvinfo : EIATTR_VRC_CTA_INIT_COUNT
	.align		4
        /*0040*/ 	.byte	0x02, 0x4a
	.zero		1
	.zero		1


	//----- nvinfo : EIATTR_SYSCALL_OFFSETS
	.align		4
        /*0044*/ 	.byte	0x04, 0x46
        /*0046*/ 	.short	(.L_16 - .L_15)


	//   ....[0]....
.L_15:
        /*0048*/ 	.word	0x00000140


	//----- nvinfo : EIATTR_EXIT_INSTR_OFFSETS
	.align		4
.L_16:
        /*004c*/ 	.byte	0x04, 0x1c
        /*004e*/ 	.short	(.L_18 - .L_17)


	//   ....[0]....
.L_17:
        /*0050*/ 	.word	0x000001b0


	//----- nvinfo : EIATTR_CRS_STACK_SIZE
	.align		4
.L_18:
        /*0054*/ 	.byte	0x04, 0x1e
        /*0056*/ 	.short	(.L_20 - .L_19)
.L_19:
        /*0058*/ 	.word	0x00000000


	//----- nvinfo : EIATTR_CBANK_PARAM_SIZE
	.align		4
.L_20:
        /*005c*/ 	.byte	0x03, 0x19
        /*005e*/ 	.short	0x0010


	//----- nvinfo : EIATTR_PARAM_CBANK
	.align		4
        /*0060*/ 	.byte	0x04, 0x0a
        /*0062*/ 	.short	(.L_22 - .L_21)
	.align		4
.L_21:
        /*0064*/ 	.word	index@(.nv.constant0._Z16setAndCopyKernelPiS_)
        /*0068*/ 	.short	0x0380
        /*006a*/ 	.short	0x0010


	//----- nvinfo : EIATTR_SW_WAR
	.align		4
.L_22:
        /*006c*/ 	.byte	0x04, 0x36
        /*006e*/ 	.short	(.L_24 - .L_23)
.L_23:
        /*0070*/ 	.word	0x00000008
.L_24:


//--------------------- .nv.callgraph             --------------------------
	.section	.nv.callgraph,"",@"SHT_CUDA_CALLGRAPH"
	.align	4
	.sectionentsize	8
	.align		4
        /*0000*/ 	.word	0x00000000
	.align		4
        /*0004*/ 	.word	0xffffffff
	.align		4
        /*0008*/ 	.word	index@(_Z16setAndCopyKernelPiS_)
	.align		4
        /*000c*/ 	.word	index@(vprintf)
	.align		4
        /*0010*/ 	.word	0x00000000
	.align		4
        /*0014*/ 	.word	0xfffffffe
	.align		4
        /*0018*/ 	.word	0x00000000
	.align		4
        /*001c*/ 	.word	0xfffffffd
	.align		4
        /*0020*/ 	.word	0x00000000
	.align		4
        /*0024*/ 	.word	0xfffffffc


//--------------------- .nv.constant4             --------------------------
	.section	.nv.constant4,"a",@progbits
	.align	8
	.align		8
.nv.constant4:
        /*0000*/ 	.dword	vprintf
	.align		8
        /*0008*/ 	.dword	$str


//--------------------- .text._Z16setAndCopyKernelPiS_ --------------------------
	.section	.text._Z16setAndCopyKernelPiS_,"ax",@progbits
	.align	128
        .global         _Z16setAndCopyKernelPiS_
        .type           _Z16setAndCopyKernelPiS_,@function
        .size           _Z16setAndCopyKernelPiS_,(.L_x_2 - _Z16setAndCopyKernelPiS_)
        .other          _Z16setAndCopyKernelPiS_,@"STO_CUDA_ENTRY STV_DEFAULT"
_Z16setAndCopyKernelPiS_:
.text._Z16setAndCopyKernelPiS_:
[----:B------:R-:W0:Y:S01]  /*0000*/  LDC R1, c[0x0][0x37c] ;  /* 0x0000df00ff017b82 */ /* 0x000e220000000800 */
[----:B------:R-:W1:Y:S07]  /*0010*/  S2R R19, SR_TID.X ;  /* 0x0000000000137919 */ /* 0x000e6e0000002100 */
[----:B------:R-:W2:Y:S01]  /*0020*/  LDC.64 R16, c[0x0][0x380] ;  /* 0x0000e000ff107b82 */ /* 0x000ea20000000a00 */
[----:B------:R-:W3:Y:S01]  /*0030*/  LDCU.64 UR36, c[0x0][0x358] ;  /* 0x00006b00ff2477ac */ /* 0x000ee20008000a00 */
[C---:B-1----:R-:W-:Y:S01]  /*0040*/  ISETP.NE.AND P0, PT, R19.reuse, 0x5, PT ;  /* 0x000000051300780c */ /* 0x042fe20003f05270 */
[----:B--2---:R-:W-:-:S05]  /*0050*/  IMAD.WIDE.U32 R16, R19, 0x4, R16 ;  /* 0x0000000413107825 */ /* 0x004fca00078e0010 */
[----:B---3--:R1:W-:Y:S01]  /*0060*/  STG.E desc[UR36][R16.64], R19 ;  /* 0x0000001310007986 */ /* 0x0083e2000c101924 */
[----:B------:R-:W-:Y:S06]  /*0070*/  BAR.SYNC.DEFER_BLOCKING 0x0 ;  /* 0x0000000000007b1d */ /* 0x000fec0000010000 */
[----:B0-----:R-:W-:Y:S05]  /*0080*/  @P0 BRA `(.L_x_0) ;  /* 0x0000000000300947 */ /* 0x001fea0003800000 */
[----:B------:R-:W-:-:S06]  /*0090*/  CS2R R2, SRZ ;  /* 0x0000000000027805 */ /* 0x000fcc000001ff00 */
[----:B------:R-:W2:Y:S02]  /*00a0*/  LD.E.STRONG.SYS R2, desc[UR36][R2.64+0x3] ;  /* 0x0000032402027980 */ /* 0x000ea4000c115900 */
[----:B--2---:R-:W-:-:S13]  /*00b0*/  ISETP.NE.AND P0, PT, R2, RZ, PT ;  /* 0x000000ff0200720c */ /* 0x004fda0003f05270 */
[----:B------:R-:W-:Y:S05]  /*00c0*/  @!P0 BRA `(.L_x_0) ;  /* 0x0000000000208947 */ /* 0x000fea0003800000 */
[----:B------:R-:W-:Y:S01]  /*00d0*/  MOV R0, 0x0 ;  /* 0x0000000000007802 */ /* 0x000fe20000000f00 */
[----:B------:R-:W0:Y:S01]  /*00e0*/  LDCU.64 UR4, c[0x4][0x8] ;  /* 0x01000100ff0477ac */ /* 0x000e220008000a00 */
[----:B------:R-:W-:Y:S02]  /*00f0*/  CS2R R6, SRZ ;  /* 0x0000000000067805 */ /* 0x000fe4000001ff00 */
[----:B------:R2:W3:Y:S01]  /*0100*/  LDC.64 R2, c[0x4][R0] ;  /* 0x0100000000027b82 */ /* 0x0004e20000000a00 */
[----:B0-----:R-:W-:Y:S02]  /*0110*/  IMAD.U32 R4, RZ, RZ, UR4 ;  /* 0x00000004ff047e24 */ /* 0x001fe4000f8e00ff */
[----:B--2---:R-:W-:-:S07]  /*0120*/  IMAD.U32 R5, RZ, RZ, UR5 ;  /* 0x00000005ff057e24 */ /* 0x004fce000f8e00ff */
[----:B------:R-:W-:-:S07]  /*0130*/  LEPC R20, `(.L_x_0) ;  /* 0x000000001014794e */ /* 0x000fce0000000000 */
[----:B-1-3--:R-:W-:Y:S05]  /*0140*/  CALL.ABS.NOINC R2 ;  /* 0x0000000002007343 */ /* 0x00afea0003c00000 */
.L_x_0:
[----:B------:R-:W-:Y:S05]  /*0150*/  WARPSYNC.ALL ;  /* 0x0000000000007948 */ /* 0x000fea0003800000 */
[----:B------:R-:W-:Y:S08]  /*0160*/  BAR.SYNC.DEFER_BLOCKING 0x0 ;  /* 0x0000000000007b1d */ /* 0x000ff00000010000 */
[----:B------:R-:W0:Y:S01]  /*0170*/  LDC.64 R2, c[0x0][0x388] ;  /* 0x0000e200ff027b82 */ /* 0x000e220000000a00 */
[----:B-1----:R-:W2:Y:S01]  /*0180*/  LDG.E R17, desc[UR36][R16.64] ;  /* 0x0000002410117981 */ /* 0x002ea2000c1e1900 */
[----:B0-----:R-:W-:-:S05]  /*0190*/  IMAD.WIDE.U32 R2, R19, 0x4, R2 ;  /* 0x0000000413027825 */ /* 0x001fca00078e0002 */
[----:B--2---:R-:W-:Y:S01]  /*01a0*/  STG.E desc[UR36][R2.64], R17 ;  /* 0x0000001102007986 */ /* 0x004fe2000c101924 */
[----:B------:R-:W-:Y:S05]  /*01b0*/  EXIT ;  /* 0x000000000000794d */ /* 0x000fea0003800000 */
.L_x_1:
[----:B------:R-:W-:-:S00]  /*01c0*/  BRA `(.L_x_1) ;  /* 0xfffffffc00fc7947 */ /* 0x000fc0000383ffff */
[----:B------:R-:W-:-:S00]  /*01d0*/  NOP ;  /* 0x0000000000007918 */ /* 0x000fc00000000000 */
        /* <DEDUP_REMOVED lines=10> */
.L_x_2:


//--------------------- .nv.global.init           --------------------------
	.section	.nv.global.init,"aw",@progbits
.nv.global.init:
	.type		$str,@object
	.size		$str,(.L_0 - $str)
$str:
        /*0000*/ 	.byte	0x46, 0x61, 0x75, 0x6c, 0x74, 0x20, 0x68, 0x65, 0x72, 0x65, 0x0a, 0x00
.L_0:


//--------------------- .nv.shared.reserved.0     --------------------------
	.section	.nv.shared.reserved.0,"aw",@nobits
	.weak		__nv_reservedSMEM_offset_0_alias
	.size		__nv_reservedSMEM_offset_0_alias, 0, 64
	.other		__nv_reservedSMEM_offset_0_alias,@"STO_CUDA_RESERVED_SHARED STV_DEFAULT"
__nv_reservedSMEM_offset_0_alias:
	.zero		0
	.zero		64


//--------------------- .nv.constant0._Z16setAndCopyKernelPiS_ --------------------------
	.section	.nv.constant0._Z16setAndCopyKernelPiS_,"a",@progbits
	.sectionflags	@""
	.align	4
.nv.constant0._Z16setAndCopyKernelPiS_:
	.zero		912


//--------------------- SYMBOLS --------------------------

	.type		.nv.reservedSmem.offset0,@object
	.size		.nv.reservedSmem.offset0,0x4
	.type		vprintf,@function
